//
// Generated by NVIDIA NVVM Compiler
//
// Compiler Build ID: CL-36424714
// Cuda compilation tools, release 13.0, V13.0.88
// Based on NVVM 20.0.0
//

.version 9.0
.target sm_100
.address_size 64

	// .globl	_Z13convolution2DPfS_S_iii

.visible .entry _Z13convolution2DPfS_S_iii(
	.param .u64 .ptr .align 1 _Z13convolution2DPfS_S_iii_param_0,
	.param .u64 .ptr .align 1 _Z13convolution2DPfS_S_iii_param_1,
	.param .u64 .ptr .align 1 _Z13convolution2DPfS_S_iii_param_2,
	.param .u32 _Z13convolution2DPfS_S_iii_param_3,
	.param .u32 _Z13convolution2DPfS_S_iii_param_4,
	.param .u32 _Z13convolution2DPfS_S_iii_param_5
)
{
	.reg .pred 	%p<88>;
	.reg .b32 	%r<84>;
	.reg .b32 	%f<99>;
	.reg .b64 	%rd<25>;

	ld.param.u64 	%rd10, [_Z13convolution2DPfS_S_iii_param_0];
	ld.param.u64 	%rd9, [_Z13convolution2DPfS_S_iii_param_1];
	ld.param.u64 	%rd11, [_Z13convolution2DPfS_S_iii_param_2];
	ld.param.u32 	%r38, [_Z13convolution2DPfS_S_iii_param_3];
	ld.param.u32 	%r39, [_Z13convolution2DPfS_S_iii_param_4];
	ld.param.u32 	%r40, [_Z13convolution2DPfS_S_iii_param_5];
	cvta.to.global.u64 	%rd1, %rd11;
	cvta.to.global.u64 	%rd2, %rd10;
	mov.u32 	%r41, %tid.x;
	mov.u32 	%r42, %tid.y;
	mov.u32 	%r43, %ctaid.x;
	mov.u32 	%r44, %ctaid.y;
	shr.u32 	%r45, %r40, 31;
	add.s32 	%r46, %r40, %r45;
	shr.s32 	%r1, %r46, 1;
	neg.s32 	%r4, %r1;
	mov.u32 	%r47, %ntid.x;
	mad.lo.s32 	%r2, %r43, %r47, %r41;
	mov.u32 	%r48, %ntid.y;
	mad.lo.s32 	%r3, %r44, %r48, %r42;
	setp.lt.s32 	%p2, %r40, -1;
	mov.f32 	%f97, 0f00000000;
	@%p2 bra 	$L__BB0_44;
	abs.s32 	%r5, %r1;
	add.s32 	%r6, %r1, %r5;
	add.s32 	%r49, %r6, 1;
	and.b32  	%r7, %r49, 7;
	mov.f32 	%f97, 0f00000000;
	mov.u32 	%r75, %r4;
$L__BB0_2:
	mov.u32 	%r8, %r75;
	setp.lt.u32 	%p3, %r6, 7;
	add.s32 	%r50, %r8, %r3;
	mul.lo.s32 	%r10, %r50, %r38;
	add.s32 	%r51, %r8, %r1;
	mul.lo.s32 	%r76, %r51, %r40;
	add.s32 	%r12, %r76, %r1;
	setp.gt.s32 	%p4, %r50, -1;
	setp.lt.s32 	%p5, %r50, %r39;
	and.pred  	%p1, %p4, %p5;
	mov.u32 	%r82, %r4;
	@%p3 bra 	$L__BB0_22;
	add.s32 	%r52, %r6, 1;
	and.b32  	%r53, %r52, -8;
	neg.s32 	%r79, %r53;
	sub.s32 	%r80, 3, %r1;
	sub.s32 	%r78, %r2, %r1;
	add.s32 	%r77, %r78, %r10;
$L__BB0_4:
	.pragma "nounroll";
	setp.gt.s32 	%p6, %r78, -1;
	setp.lt.s32 	%p7, %r78, %r38;
	and.pred  	%p8, %p6, %p7;
	and.pred  	%p9, %p8, %p1;
	mul.wide.s32 	%rd12, %r77, 4;
	add.s64 	%rd3, %rd2, %rd12;
	mul.wide.s32 	%rd13, %r76, 4;
	add.s64 	%rd4, %rd1, %rd13;
	not.pred 	%p10, %p9;
	@%p10 bra 	$L__BB0_6;
	ld.global.f32 	%f43, [%rd3];
	ld.global.f32 	%f44, [%rd4];
	fma.rn.f32 	%f97, %f43, %f44, %f97;
$L__BB0_6:
	add.s32 	%r54, %r78, 1;
	setp.gt.s32 	%p11, %r54, -1;
	setp.lt.s32 	%p12, %r54, %r38;
	and.pred  	%p13, %p11, %p12;
	and.pred  	%p14, %p13, %p1;
	not.pred 	%p15, %p14;
	@%p15 bra 	$L__BB0_8;
	ld.global.f32 	%f45, [%rd3+4];
	ld.global.f32 	%f46, [%rd4+4];
	fma.rn.f32 	%f97, %f45, %f46, %f97;
$L__BB0_8:
	add.s32 	%r55, %r78, 2;
	setp.gt.s32 	%p16, %r55, -1;
	setp.lt.s32 	%p17, %r55, %r38;
	and.pred  	%p18, %p16, %p17;
	and.pred  	%p19, %p18, %p1;
	not.pred 	%p20, %p19;
	@%p20 bra 	$L__BB0_10;
	ld.global.f32 	%f47, [%rd3+8];
	ld.global.f32 	%f48, [%rd4+8];
	fma.rn.f32 	%f97, %f47, %f48, %f97;
$L__BB0_10:
	add.s32 	%r56, %r78, 3;
	setp.gt.s32 	%p21, %r56, -1;
	setp.lt.s32 	%p22, %r56, %r38;
	and.pred  	%p23, %p21, %p22;
	and.pred  	%p24, %p23, %p1;
	not.pred 	%p25, %p24;
	@%p25 bra 	$L__BB0_12;
	ld.global.f32 	%f49, [%rd3+12];
	ld.global.f32 	%f50, [%rd4+12];
	fma.rn.f32 	%f97, %f49, %f50, %f97;
$L__BB0_12:
	add.s32 	%r57, %r78, 4;
	setp.gt.s32 	%p26, %r57, -1;
	setp.lt.s32 	%p27, %r57, %r38;
	and.pred  	%p28, %p26, %p27;
	and.pred  	%p29, %p28, %p1;
	not.pred 	%p30, %p29;
	@%p30 bra 	$L__BB0_14;
	ld.global.f32 	%f51, [%rd3+16];
	ld.global.f32 	%f52, [%rd4+16];
	fma.rn.f32 	%f97, %f51, %f52, %f97;
$L__BB0_14:
	add.s32 	%r58, %r78, 5;
	setp.gt.s32 	%p31, %r58, -1;
	setp.lt.s32 	%p32, %r58, %r38;
	and.pred  	%p33, %p31, %p32;
	and.pred  	%p34, %p33, %p1;
	not.pred 	%p35, %p34;
	@%p35 bra 	$L__BB0_16;
	ld.global.f32 	%f53, [%rd3+20];
	ld.global.f32 	%f54, [%rd4+20];
	fma.rn.f32 	%f97, %f53, %f54, %f97;
$L__BB0_16:
	add.s32 	%r59, %r78, 6;
	setp.gt.s32 	%p36, %r59, -1;
	setp.lt.s32 	%p37, %r59, %r38;
	and.pred  	%p38, %p36, %p37;
	and.pred  	%p39, %p38, %p1;
	not.pred 	%p40, %p39;
	@%p40 bra 	$L__BB0_18;
	ld.global.f32 	%f55, [%rd3+24];
	ld.global.f32 	%f56, [%rd4+24];
	fma.rn.f32 	%f97, %f55, %f56, %f97;
$L__BB0_18:
	add.s32 	%r60, %r78, 7;
	setp.gt.s32 	%p41, %r60, -1;
	setp.lt.s32 	%p42, %r60, %r38;
	and.pred  	%p43, %p41, %p42;
	and.pred  	%p44, %p43, %p1;
	not.pred 	%p45, %p44;
	@%p45 bra 	$L__BB0_20;
	ld.global.f32 	%f57, [%rd3+28];
	ld.global.f32 	%f58, [%rd4+28];
	fma.rn.f32 	%f97, %f57, %f58, %f97;
$L__BB0_20:
	add.s32 	%r80, %r80, 8;
	add.s32 	%r79, %r79, 8;
	add.s32 	%r78, %r78, 8;
	add.s32 	%r77, %r77, 8;
	add.s32 	%r76, %r76, 8;
	setp.ne.s32 	%p46, %r79, 0;
	@%p46 bra 	$L__BB0_4;
	add.s32 	%r82, %r80, -3;
$L__BB0_22:
	setp.eq.s32 	%p47, %r7, 0;
	@%p47 bra 	$L__BB0_43;
	add.s32 	%r61, %r7, -1;
	setp.lt.u32 	%p48, %r61, 3;
	@%p48 bra 	$L__BB0_33;
	add.s32 	%r29, %r82, %r2;
	add.s32 	%r62, %r29, %r10;
	add.s32 	%r63, %r12, %r82;
	setp.gt.s32 	%p49, %r29, -1;
	setp.lt.s32 	%p50, %r29, %r38;
	and.pred  	%p51, %p49, %p50;
	and.pred  	%p52, %p51, %p1;
	mul.wide.s32 	%rd14, %r62, 4;
	add.s64 	%rd5, %rd2, %rd14;
	mul.wide.s32 	%rd15, %r63, 4;
	add.s64 	%rd6, %rd1, %rd15;
	not.pred 	%p53, %p52;
	@%p53 bra 	$L__BB0_26;
	ld.global.f32 	%f60, [%rd5];
	ld.global.f32 	%f61, [%rd6];
	fma.rn.f32 	%f97, %f60, %f61, %f97;
$L__BB0_26:
	add.s32 	%r64, %r29, 1;
	setp.gt.s32 	%p54, %r64, -1;
	setp.lt.s32 	%p55, %r64, %r38;
	and.pred  	%p56, %p54, %p55;
	and.pred  	%p57, %p56, %p1;
	not.pred 	%p58, %p57;
	@%p58 bra 	$L__BB0_28;
	ld.global.f32 	%f62, [%rd5+4];
	ld.global.f32 	%f63, [%rd6+4];
	fma.rn.f32 	%f97, %f62, %f63, %f97;
$L__BB0_28:
	add.s32 	%r65, %r29, 2;
	setp.gt.s32 	%p59, %r65, -1;
	setp.lt.s32 	%p60, %r65, %r38;
	and.pred  	%p61, %p59, %p60;
	and.pred  	%p62, %p61, %p1;
	not.pred 	%p63, %p62;
	@%p63 bra 	$L__BB0_30;
	ld.global.f32 	%f64, [%rd5+8];
	ld.global.f32 	%f65, [%rd6+8];
	fma.rn.f32 	%f97, %f64, %f65, %f97;
$L__BB0_30:
	add.s32 	%r66, %r29, 3;
	setp.gt.s32 	%p64, %r66, -1;
	setp.lt.s32 	%p65, %r66, %r38;
	and.pred  	%p66, %p64, %p65;
	and.pred  	%p67, %p66, %p1;
	not.pred 	%p68, %p67;
	@%p68 bra 	$L__BB0_32;
	ld.global.f32 	%f66, [%rd5+12];
	ld.global.f32 	%f67, [%rd6+12];
	fma.rn.f32 	%f97, %f66, %f67, %f97;
$L__BB0_32:
	add.s32 	%r82, %r82, 4;
$L__BB0_33:
	add.s32 	%r68, %r6, 1;
	and.b32  	%r67, %r68, 3;
	setp.eq.s32 	%p69, %r67, 0;
	@%p69 bra 	$L__BB0_43;
	setp.eq.s32 	%p70, %r67, 1;
	@%p70 bra 	$L__BB0_40;
	add.s32 	%r32, %r82, %r2;
	add.s32 	%r69, %r32, %r10;
	add.s32 	%r70, %r12, %r82;
	setp.gt.s32 	%p71, %r32, -1;
	setp.lt.s32 	%p72, %r32, %r38;
	and.pred  	%p73, %p71, %p72;
	and.pred  	%p74, %p73, %p1;
	mul.wide.s32 	%rd16, %r69, 4;
	add.s64 	%rd7, %rd2, %rd16;
	mul.wide.s32 	%rd17, %r70, 4;
	add.s64 	%rd8, %rd1, %rd17;
	not.pred 	%p75, %p74;
	@%p75 bra 	$L__BB0_37;
	ld.global.f32 	%f69, [%rd7];
	ld.global.f32 	%f70, [%rd8];
	fma.rn.f32 	%f97, %f69, %f70, %f97;
$L__BB0_37:
	add.s32 	%r71, %r32, 1;
	setp.gt.s32 	%p76, %r71, -1;
	setp.lt.s32 	%p77, %r71, %r38;
	and.pred  	%p78, %p76, %p77;
	and.pred  	%p79, %p78, %p1;
	not.pred 	%p80, %p79;
	@%p80 bra 	$L__BB0_39;
	ld.global.f32 	%f71, [%rd7+4];
	ld.global.f32 	%f72, [%rd8+4];
	fma.rn.f32 	%f97, %f71, %f72, %f97;
$L__BB0_39:
	add.s32 	%r82, %r82, 2;
$L__BB0_40:
	and.b32  	%r72, %r6, 1;
	setp.eq.b32 	%p81, %r72, 1;
	@%p81 bra 	$L__BB0_43;
	add.s32 	%r73, %r82, %r2;
	add.s32 	%r35, %r73, %r10;
	add.s32 	%r36, %r12, %r82;
	setp.gt.s32 	%p82, %r73, -1;
	setp.lt.s32 	%p83, %r73, %r38;
	and.pred  	%p84, %p82, %p83;
	and.pred  	%p85, %p84, %p1;
	not.pred 	%p86, %p85;
	@%p86 bra 	$L__BB0_43;
	mul.wide.s32 	%rd18, %r35, 4;
	add.s64 	%rd19, %rd2, %rd18;
	ld.global.f32 	%f73, [%rd19];
	mul.wide.s32 	%rd20, %r36, 4;
	add.s64 	%rd21, %rd1, %rd20;
	ld.global.f32 	%f74, [%rd21];
	fma.rn.f32 	%f97, %f73, %f74, %f97;
$L__BB0_43:
	add.s32 	%r75, %r8, 1;
	setp.ne.s32 	%p87, %r8, %r5;
	@%p87 bra 	$L__BB0_2;
$L__BB0_44:
	cvta.to.global.u64 	%rd22, %rd9;
	mad.lo.s32 	%r74, %r38, %r3, %r2;
	mul.wide.s32 	%rd23, %r74, 4;
	add.s64 	%rd24, %rd22, %rd23;
	st.global.f32 	[%rd24], %f97;
	ret;

}


// ===== COMPILED SASS (sm_100) =====

	.target	sm_100

	.elftype	@"ET_EXEC"


//--------------------- .note.nv.tkinfo           --------------------------
	.section	.note.nv.tkinfo,"",@"SHT_NOTE"
	.sectionflags	@"SHF_NOTE_NV_TKINFO"
	.tkinfo
        /*0018*/ 	.word	0x00000002
        /*0030*/ 	.string	""
        /*0030*/ 	.string	"ptxas"
        /*0030*/ 	.string	"Cuda compilation tools, release 13.0, V13.0.88"
        /*0030*/ 	.string	"Build cuda_13.0.r13.0/compiler.36424714_0"
        /*0030*/ 	.string	"-arch sm_100 -m 64 "



//--------------------- .note.nv.cuinfo           --------------------------
	.section	.note.nv.cuinfo,"",@"SHT_NOTE"
	.sectionflags	@"SHF_NOTE_NV_CUINFO"
        /*0018*/ 	.short	0x0002
        /*001a*/ 	.short	0x0064
        /*001c*/ 	.short	0x0082
	.zero		2


//--------------------- .nv.info                  --------------------------
	.section	.nv.info,"",@"SHT_CUDA_INFO"
	.align	4


	//----- nvinfo : EIATTR_REGCOUNT
	.align		4
        /*0000*/ 	.byte	0x04, 0x2f
        /*0002*/ 	.short	(.L_1 - .L_0)
	.align		4
.L_0:
        /*0004*/ 	.word	index@(_Z13convolution2DPfS_S_iii)
        /*0008*/ 	.word	0x0000001e


	//----- nvinfo : EIATTR_FRAME_SIZE
	.align		4
.L_1:
        /*000c*/ 	.byte	0x04, 0x11
        /*000e*/ 	.short	(.L_3 - .L_2)
	.align		4
.L_2:
        /*0010*/ 	.word	index@(_Z13convolution2DPfS_S_iii)
        /*0014*/ 	.word	0x00000000


	//----- nvinfo : EIATTR_MIN_STACK_SIZE
	.align		4
.L_3:
        /*0018*/ 	.byte	0x04, 0x12
        /*001a*/ 	.short	(.L_5 - .L_4)
	.align		4
.L_4:
        /*001c*/ 	.word	index@(_Z13convolution2DPfS_S_iii)
        /*0020*/ 	.word	0x00000000
.L_5:


//--------------------- .nv.compat                --------------------------
	.section	.nv.compat,"",@"SHT_CUDA_COMPAT_INFO"
	.align	4
        /*0000*/ 	.byte	0x02, 0x09, 0x00, 0x00, 0x02, 0x02, 0x01, 0x00, 0x02, 0x05, 0x05, 0x00, 0x03, 0x07, 0x01, 0x01
        /*0010*/ 	.byte	0x02, 0x03, 0x00, 0x00, 0x02, 0x06, 0x01, 0x00, 0x04, 0x0b, 0x08, 0x00, 0x09, 0x00, 0x00, 0x00
        /*0020*/ 	.byte	0x00, 0x00, 0x00, 0x00


//--------------------- .nv.info._Z13convolution2DPfS_S_iii --------------------------
	.section	.nv.info._Z13convolution2DPfS_S_iii,"",@"SHT_CUDA_INFO"
	.sectionflags	@""
	.align	4


	//----- nvinfo : EIATTR_CUDA_API_VERSION
	.align		4
        /*0000*/ 	.byte	0x04, 0x37
        /*0002*/ 	.short	(.L_7 - .L_6)
.L_6:
        /*0004*/ 	.word	0x00000082


	//----- nvinfo : EIATTR_KPARAM_INFO
	.align		4
.L_7:
        /*0008*/ 	.byte	0x04, 0x17
        /*000a*/ 	.short	(.L_9 - .L_8)
.L_8:
        /*000c*/ 	.word	0x00000000
        /*0010*/ 	.short	0x0005
        /*0012*/ 	.short	0x0020
        /*0014*/ 	.byte	0x00, 0xf0, 0x11, 0x00


	//----- nvinfo : EIATTR_KPARAM_INFO
	.align		4
.L_9:
        /*0018*/ 	.byte	0x04, 0x17
        /*001a*/ 	.short	(.L_11 - .L_10)
.L_10:
        /*001c*/ 	.word	0x00000000
        /*0020*/ 	.short	0x0004
        /*0022*/ 	.short	0x001c
        /*0024*/ 	.byte	0x00, 0xf0, 0x11, 0x00


	//----- nvinfo : EIATTR_KPARAM_INFO
	.align		4
.L_11:
        /*0028*/ 	.byte	0x04, 0x17
        /*002a*/ 	.short	(.L_13 - .L_12)
.L_12:
        /*002c*/ 	.word	0x00000000
        /*0030*/ 	.short	0x0003
        /*0032*/ 	.short	0x0018
        /*0034*/ 	.byte	0x00, 0xf0, 0x11, 0x00


	//----- nvinfo : EIATTR_KPARAM_INFO
	.align		4
.L_13:
        /*0038*/ 	.byte	0x04, 0x17
        /*003a*/ 	.short	(.L_15 - .L_14)
.L_14:
        /*003c*/ 	.word	0x00000000
        /*0040*/ 	.short	0x0002
        /*0042*/ 	.short	0x0010
        /*0044*/ 	.byte	0x00, 0xf5, 0x21, 0x00


	//----- nvinfo : EIATTR_KPARAM_INFO
	.align		4
.L_15:
        /*0048*/ 	.byte	0x04, 0x17
        /*004a*/ 	.short	(.L_17 - .L_16)
.L_16:
        /*004c*/ 	.word	0x00000000
        /*0050*/ 	.short	0x0001
        /*0052*/ 	.short	0x0008
        /*0054*/ 	.byte	0x00, 0xf5, 0x21, 0x00


	//----- nvinfo : EIATTR_KPARAM_INFO
	.align		4
.L_17:
        /*0058*/ 	.byte	0x04, 0x17
        /*005a*/ 	.short	(.L_19 - .L_18)
.L_18:
        /*005c*/ 	.word	0x00000000
        /*0060*/ 	.short	0x0000
        /*0062*/ 	.short	0x0000
        /*0064*/ 	.byte	0x00, 0xf5, 0x21, 0x00


	//----- nvinfo : EIATTR_SPARSE_MMA_MASK
	.align		4
.L_19:
        /*0068*/ 	.byte	0x03, 0x50
        /*006a*/ 	.short	0x0000


	//----- nvinfo : EIATTR_MAXREG_COUNT
	.align		4
        /*006c*/ 	.byte	0x03, 0x1b
        /*006e*/ 	.short	0x00ff


	//----- nvinfo : EIATTR_MERCURY_ISA_VERSION
	.align		4
        /*0070*/ 	.byte	0x03, 0x5f
        /*0072*/ 	.short	0x0101


	//----- nvinfo : EIATTR_VRC_CTA_INIT_COUNT
	.align		4
        /*0074*/ 	.byte	0x02, 0x4a
	.zero		1
	.zero		1


	//----- nvinfo : EIATTR_EXIT_INSTR_OFFSETS
	.align		4
        /*0078*/ 	.byte	0x04, 0x1c
        /*007a*/ 	.short	(.L_21 - .L_20)


	//   ....[0]....
.L_20:
        /*007c*/ 	.word	0x00000ce0


	//----- nvinfo : EIATTR_CRS_STACK_SIZE
	.align		4
.L_21:
        /*0080*/ 	.byte	0x04, 0x1e
        /*0082*/ 	.short	(.L_23 - .L_22)
.L_22:
        /*0084*/ 	.word	0x00000000


	//----- nvinfo : EIATTR_CBANK_PARAM_SIZE
	.align		4
.L_23:
        /*0088*/ 	.byte	0x03, 0x19
        /*008a*/ 	.short	0x0024


	//----- nvinfo : EIATTR_PARAM_CBANK
	.align		4
        /*008c*/ 	.byte	0x04, 0x0a
        /*008e*/ 	.short	(.L_25 - .L_24)
	.align		4
.L_24:
        /*0090*/ 	.word	index@(.nv.constant0._Z13convolution2DPfS_S_iii)
        /*0094*/ 	.short	0x0380
        /*0096*/ 	.short	0x0024


	//----- nvinfo : EIATTR_SW_WAR
	.align		4
.L_25:
        /*0098*/ 	.byte	0x04, 0x36
        /*009a*/ 	.short	(.L_27 - .L_26)
.L_26:
        /*009c*/ 	.word	0x00000008
.L_27:


//--------------------- .nv.callgraph             --------------------------
	.section	.nv.callgraph,"",@"SHT_CUDA_CALLGRAPH"
	.align	4
	.sectionentsize	8
	.align		4
        /*0000*/ 	.word	0x00000000
	.align		4
        /*0004*/ 	.word	0xffffffff
	.align		4
        /*0008*/ 	.word	0x00000000
	.align		4
        /*000c*/ 	.word	0xfffffffe
	.align		4
        /*0010*/ 	.word	0x00000000
	.align		4
        /*0014*/ 	.word	0xfffffffd
	.align		4
        /*0018*/ 	.word	0x00000000
	.align		4
        /*001c*/ 	.word	0xfffffffc


//--------------------- .text._Z13convolution2DPfS_S_iii --------------------------
	.section	.text._Z13convolution2DPfS_S_iii,"ax",@progbits
	.align	128
        .global         _Z13convolution2DPfS_S_iii
        .type           _Z13convolution2DPfS_S_iii,@function
        .size           _Z13convolution2DPfS_S_iii,(.L_x_9 - _Z13convolution2DPfS_S_iii)
        .other          _Z13convolution2DPfS_S_iii,@"STO_CUDA_ENTRY STV_DEFAULT"
_Z13convolution2DPfS_S_iii:
.text._Z13convolution2DPfS_S_iii:
[----:B------:R-:W-:Y:S08]  /*0000*/  LDC R1, c[0x0][0x37c] ;  /* 0x0000df00ff017b82 */ /* 0x000ff00000000800 */
[----:B------:R-:W0:Y:S01]  /*0010*/  LDC R13, c[0x0][0x3a0] ;  /* 0x0000e800ff0d7b82 */ /* 0x000e220000000800 */
[----:B------:R-:W1:Y:S01]  /*0020*/  S2R R0, SR_TID.X ;  /* 0x0000000000007919 */ /* 0x000e620000002100 */
[----:B------:R-:W2:Y:S01]  /*0030*/  LDCU.64 UR4, c[0x0][0x358] ;  /* 0x00006b00ff0477ac */ /* 0x000ea20008000a00 */
[----:B------:R-:W-:Y:S01]  /*0040*/  IMAD.MOV.U32 R10, RZ, RZ, RZ ;  /* 0x000000ffff0a7224 */ /* 0x000fe200078e00ff */
[----:B------:R-:W3:Y:S04]  /*0050*/  S2R R11, SR_TID.Y ;  /* 0x00000000000b7919 */ /* 0x000ee80000002200 */
[----:B------:R-:W1:Y:S08]  /*0060*/  LDC R3, c[0x0][0x360] ;  /* 0x0000d800ff037b82 */ /* 0x000e700000000800 */
[----:B------:R-:W1:Y:S08]  /*0070*/  S2UR UR6, SR_CTAID.X ;  /* 0x00000000000679c3 */ /* 0x000e700000002500 */
[----:B------:R-:W3:Y:S01]  /*0080*/  S2UR UR7, SR_CTAID.Y ;  /* 0x00000000000779c3 */ /* 0x000ee20000002600 */
[----:B0-----:R-:W-:-:S02]  /*0090*/  ISETP.GE.AND P0, PT, R13, -0x1, PT ;  /* 0xffffffff0d00780c */ /* 0x001fc40003f06270 */
[----:B------:R-:W-:-:S05]  /*00a0*/  LEA.HI R13, R13, R13, RZ, 0x1 ;  /* 0x0000000d0d0d7211 */ /* 0x000fca00078f08ff */
[----:B------:R-:W3:Y:S01]  /*00b0*/  LDC R2, c[0x0][0x364] ;  /* 0x0000d900ff027b82 */ /* 0x000ee20000000800 */
[----:B-1----:R-:W-:Y:S02]  /*00c0*/  IMAD R0, R3, UR6, R0 ;  /* 0x0000000603007c24 */ /* 0x002fe4000f8e0200 */
[----:B---3--:R-:W-:-:S03]  /*00d0*/  IMAD R11, R2, UR7, R11 ;  /* 0x00000007020b7c24 */ /* 0x008fc6000f8e020b */
[----:B--2---:R-:W-:Y:S05]  /*00e0*/  @!P0 BRA `(.L_x_0) ;  /* 0x0000000800e88947 */ /* 0x004fea0003800000 */
[----:B------:R-:W-:Y:S01]  /*00f0*/  SHF.R.S32.HI R13, RZ, 0x1, R13 ;  /* 0x00000001ff0d7819 */ /* 0x000fe2000001140d */
[----:B------:R-:W-:-:S03]  /*0100*/  IMAD.MOV.U32 R10, RZ, RZ, RZ ;  /* 0x000000ffff0a7224 */ /* 0x000fc600078e00ff */
[----:B------:R-:W-:Y:S01]  /*0110*/  IABS R12, R13 ;  /* 0x0000000d000c7213 */ /* 0x000fe20000000000 */
[----:B------:R-:W-:-:S04]  /*0120*/  IMAD.MOV R14, RZ, RZ, -R13 ;  /* 0x000000ffff0e7224 */ /* 0x000fc800078e0a0d */
[----:B------:R-:W-:Y:S02]  /*0130*/  IMAD.IADD R12, R13, 0x1, R12 ;  /* 0x000000010d0c7824 */ /* 0x000fe400078e020c */
[----:B------:R-:W-:Y:S02]  /*0140*/  IMAD.MOV.U32 R16, RZ, RZ, R14 ;  /* 0x000000ffff107224 */ /* 0x000fe400078e000e */
[----:B------:R-:W-:-:S05]  /*0150*/  VIADD R15, R12, 0x1 ;  /* 0x000000010c0f7836 */ /* 0x000fca0000000000 */
[----:B------:R-:W-:-:S07]  /*0160*/  LOP3.LUT R15, R15, 0x7, RZ, 0xc0, !PT ;  /* 0x000000070f0f7812 */ /* 0x000fce00078ec0ff */
.L_x_7:
[----:B------:R-:W0:Y:S01]  /*0170*/  LDCU UR6, c[0x0][0x39c] ;  /* 0x00007380ff0677ac */ /* 0x000e220008000800 */
[----:B------:R-:W-:Y:S01]  /*0180*/  ISETP.GE.U32.AND P1, PT, R12, 0x7, PT ;  /* 0x000000070c00780c */ /* 0x000fe20003f26070 */
[----:B------:R-:W-:Y:S01]  /*0190*/  IMAD.IADD R2, R13, 0x1, R16 ;  /* 0x000000010d027824 */ /* 0x000fe200078e0210 */
[----:B------:R-:W-:Y:S01]  /*01a0*/  IADD3 R17, PT, PT, R11, R16, RZ ;  /* 0x000000100b117210 */ /* 0x000fe20007ffe0ff */
[----:B------:R-:W1:Y:S01]  /*01b0*/  LDCU UR7, c[0x0][0x3a0] ;  /* 0x00007400ff0777ac */ /* 0x000e620008000800 */
[----:B------:R-:W-:Y:S01]  /*01c0*/  IABS R3, R13 ;  /* 0x0000000d00037213 */ /* 0x000fe20000000000 */
[----:B------:R-:W-:-:S03]  /*01d0*/  IMAD.MOV.U32 R7, RZ, RZ, R14 ;  /* 0x000000ffff077224 */ /* 0x000fc600078e000e */
[C---:B------:R-:W-:Y:S01]  /*01e0*/  ISETP.NE.AND P5, PT, R16.reuse, R3, PT ;  /* 0x000000031000720c */ /* 0x040fe20003fa5270 */
[----:B------:R-:W-:Y:S01]  /*01f0*/  VIADD R16, R16, 0x1 ;  /* 0x0000000110107836 */ /* 0x000fe20000000000 */
[----:B0-----:R-:W-:Y:S01]  /*0200*/  ISETP.GE.AND P0, PT, R17, UR6, PT ;  /* 0x0000000611007c0c */ /* 0x001fe2000bf06270 */
[----:B-1----:R-:W-:-:S03]  /*0210*/  IMAD R19, R2, UR7, RZ ;  /* 0x0000000702137c24 */ /* 0x002fc6000f8e02ff */
[----:B------:R-:W-:Y:S01]  /*0220*/  ISETP.GT.AND P0, PT, R17, -0x1, !P0 ;  /* 0xffffffff1100780c */ /* 0x000fe20004704270 */
[----:B------:R-:W-:Y:S01]  /*0230*/  IMAD.IADD R18, R13, 0x1, R19 ;  /* 0x000000010d127824 */ /* 0x000fe200078e0213 */
[----:B------:R-:W-:Y:S11]  /*0240*/  @!P1 BRA `(.L_x_1) ;  /* 0x00000004002c9947 */ /* 0x000ff60003800000 */
[----:B------:R-:W0:Y:S01]  /*0250*/  LDC.64 R4, c[0x0][0x380] ;  /* 0x0000e000ff047b82 */ /* 0x000e220000000a00 */
[----:B------:R-:W1:Y:S01]  /*0260*/  LDCU UR6, c[0x0][0x398] ;  /* 0x00007300ff0677ac */ /* 0x000e620008000800 */
[----:B------:R-:W-:Y:S01]  /*0270*/  VIADD R23, R12, 0x1 ;  /* 0x000000010c177836 */ /* 0x000fe20000000000 */
[C---:B------:R-:W-:Y:S02]  /*0280*/  IADD3 R20, PT, PT, -R13.reuse, R0, RZ ;  /* 0x000000000d147210 */ /* 0x040fe40007ffe1ff */
[----:B------:R-:W-:Y:S01]  /*0290*/  IADD3 R22, PT, PT, -R13, 0x3, RZ ;  /* 0x000000030d167810 */ /* 0x000fe20007ffe1ff */
[----:B------:R-:W2:Y:S01]  /*02a0*/  LDCU UR7, c[0x0][0x398] ;  /* 0x00007300ff0777ac */ /* 0x000ea20008000800 */
[----:B------:R-:W-:Y:S01]  /*02b0*/  LOP3.LUT R23, R23, 0xfffffff8, RZ, 0xc0, !PT ;  /* 0xfffffff817177812 */ /* 0x000fe200078ec0ff */
[----:B------:R-:W3:Y:S04]  /*02c0*/  LDC.64 R2, c[0x0][0x390] ;  /* 0x0000e400ff027b82 */ /* 0x000ee80000000a00 */
[----:B------:R-:W-:-:S02]  /*02d0*/  IMAD.MOV R23, RZ, RZ, -R23 ;  /* 0x000000ffff177224 */ /* 0x000fc400078e0a17 */
[----:B-1----:R-:W-:-:S07]  /*02e0*/  IMAD R21, R17, UR6, R20 ;  /* 0x0000000611157c24 */ /* 0x002fce000f8e0214 */
.L_x_2:
[----:B--2---:R-:W-:Y:S01]  /*02f0*/  ISETP.GE.AND P1, PT, R20, UR7, PT ;  /* 0x0000000714007c0c */ /* 0x004fe2000bf26270 */
[----:B0-----:R-:W-:-:S03]  /*0300*/  IMAD.WIDE R6, R21, 0x4, R4 ;  /* 0x0000000415067825 */ /* 0x001fc600078e0204 */
[----:B------:R-:W-:Y:S01]  /*0310*/  ISETP.GT.AND P1, PT, R20, -0x1, !P1 ;  /* 0xffffffff1400780c */ /* 0x000fe20004f24270 */
[----:B---3--:R-:W-:-:S03]  /*0320*/  IMAD.WIDE R8, R19, 0x4, R2 ;  /* 0x0000000413087825 */ /* 0x008fc600078e0202 */
[----:B------:R-:W-:Y:S01]  /*0330*/  PLOP3.LUT P1, PT, P1, P0, PT, 0x80, 0x8 ;  /* 0x000000000008781c */ /* 0x000fe20000f21070 */
[----:B------:R-:W-:-:S12]  /*0340*/  VIADD R26, R20, 0x1 ;  /* 0x00000001141a7836 */ /* 0x000fd80000000000 */
[----:B------:R-:W2:Y:S04]  /*0350*/  @P1 LDG.E R25, desc[UR4][R6.64] ;  /* 0x0000000406191981 */ /* 0x000ea8000c1e1900 */
[----:B------:R-:W2:Y:S01]  /*0360*/  @P1 LDG.E R24, desc[UR4][R8.64] ;  /* 0x0000000408181981 */ /* 0x000ea2000c1e1900 */
[----:B------:R-:W-:-:S04]  /*0370*/  ISETP.GE.AND P2, PT, R26, UR7, PT ;  /* 0x000000071a007c0c */ /* 0x000fc8000bf46270 */
[----:B------:R-:W-:-:S04]  /*0380*/  ISETP.GT.AND P2, PT, R26, -0x1, !P2 ;  /* 0xffffffff1a00780c */ /* 0x000fc80005744270 */
[----:B------:R-:W-:-:S13]  /*0390*/  PLOP3.LUT P2, PT, P2, P0, PT, 0x80, 0x8 ;  /* 0x000000000008781c */ /* 0x000fda0001741070 */
[----:B------:R-:W3:Y:S04]  /*03a0*/  @P2 LDG.E R27, desc[UR4][R6.64+0x4] ;  /* 0x00000404061b2981 */ /* 0x000ee8000c1e1900 */
[----:B------:R-:W3:Y:S01]  /*03b0*/  @P2 LDG.E R26, desc[UR4][R8.64+0x4] ;  /* 0x00000404081a2981 */ /* 0x000ee2000c1e1900 */
[----:B--2---:R-:W-:Y:S01]  /*03c0*/  @P1 FFMA R10, R25, R24, R10 ;  /* 0x00000018190a1223 */ /* 0x004fe2000000000a */
[----:B------:R-:W-:-:S05]  /*03d0*/  VIADD R24, R20, 0x2 ;  /* 0x0000000214187836 */ /* 0x000fca0000000000 */
[----:B------:R-:W-:-:S04]  /*03e0*/  ISETP.GE.AND P1, PT, R24, UR7, PT ;  /* 0x0000000718007c0c */ /* 0x000fc8000bf26270 */
[----:B------:R-:W-:-:S04]  /*03f0*/  ISETP.GT.AND P1, PT, R24, -0x1, !P1 ;  /* 0xffffffff1800780c */ /* 0x000fc80004f24270 */
[----:B------:R-:W-:Y:S01]  /*0400*/  PLOP3.LUT P1, PT, P1, P0, PT, 0x80, 0x8 ;  /* 0x000000000008781c */ /* 0x000fe20000f21070 */
[----:B---3--:R-:W-:-:S12]  /*0410*/  @P2 FFMA R10, R27, R26, R10 ;  /* 0x0000001a1b0a2223 */ /* 0x008fd8000000000a */
[----:B------:R-:W2:Y:S01]  /*0420*/  @P1 LDG.E R25, desc[UR4][R6.64+0x8] ;  /* 0x0000080406191981 */ /* 0x000ea2000c1e1900 */
[----:B------:R-:W-:-:S03]  /*0430*/  VIADD R26, R20, 0x3 ;  /* 0x00000003141a7836 */ /* 0x000fc60000000000 */
[----:B------:R-:W2:Y:S02]  /*0440*/  @P1 LDG.E R24, desc[UR4][R8.64+0x8] ;  /* 0x0000080408181981 */ /* 0x000ea4000c1e1900 */
        /* <DEDUP_REMOVED lines=9> */
[----:B------:R-:W-:-:S13]  /*04e0*/  PLOP3.LUT P3, PT, P1, P0, PT, 0x80, 0x8 ;  /* 0x000000000008781c */ /* 0x000fda0000f61070 */
[----:B------:R-:W2:Y:S04]  /*04f0*/  @P3 LDG.E R25, desc[UR4][R6.64+0x10] ;  /* 0x0000100406193981 */ /* 0x000ea8000c1e1900 */
[----:B------:R-:W2:Y:S01]  /*0500*/  @P3 LDG.E R24, desc[UR4][R8.64+0x10] ;  /* 0x0000100408183981 */ /* 0x000ea2000c1e1900 */
[----:B---3--:R-:W-:Y:S01]  /*0510*/  @P2 FFMA R10, R27, R26, R10 ;  /* 0x0000001a1b0a2223 */ /* 0x008fe2000000000a */
[----:B------:R-:W-:-:S04]  /*0520*/  IADD3 R26, PT, PT, R20, 0x5, RZ ;  /* 0x00000005141a7810 */ /* 0x000fc80007ffe0ff */
        /* <DEDUP_REMOVED lines=8> */
[----:B------:R-:W-:Y:S01]  /*05b0*/  ISETP.GT.AND P2, PT, R24, -0x1, !P2 ;  /* 0xffffffff1800780c */ /* 0x000fe20005744270 */
[----:B------:R-:W-:-:S05]  /*05c0*/  VIADD R24, R20, 0x7 ;  /* 0x0000000714187836 */ /* 0x000fca0000000000 */
[C---:B------:R-:W-:Y:S02]  /*05d0*/  ISETP.GE.AND P3, PT, R24.reuse, UR7, PT ;  /* 0x0000000718007c0c */ /* 0x040fe4000bf66270 */
[----:B------:R-:W-:Y:S02]  /*05e0*/  PLOP3.LUT P2, PT, P2, P0, PT, 0x80, 0x8 ;  /* 0x000000000008781c */ /* 0x000fe40001741070 */
[----:B------:R-:W-:-:S04]  /*05f0*/  ISETP.GT.AND P3, PT, R24, -0x1, !P3 ;  /* 0xffffffff1800780c */ /* 0x000fc80005f64270 */
[----:B------:R-:W-:-:S07]  /*0600*/  PLOP3.LUT P3, PT, P3, P0, PT, 0x80, 0x8 ;  /* 0x000000000008781c */ /* 0x000fce0001f61070 */
[----:B------:R-:W2:Y:S01]  /*0610*/  @P2 LDG.E R25, desc[UR4][R6.64+0x18] ;  /* 0x0000180406192981 */ /* 0x000ea2000c1e1900 */
[----:B---3--:R-:W-:-:S03]  /*0620*/  @P1 FFMA R10, R27, R26, R10 ;  /* 0x0000001a1b0a1223 */ /* 0x008fc6000000000a */
[----:B------:R-:W2:Y:S04]  /*0630*/  @P2 LDG.E R24, desc[UR4][R8.64+0x18] ;  /* 0x0000180408182981 */ /* 0x000ea8000c1e1900 */
[----:B------:R-:W3:Y:S04]  /*0640*/  @P3 LDG.E R27, desc[UR4][R6.64+0x1c] ;  /* 0x00001c04061b3981 */ /* 0x000ee8000c1e1900 */
[----:B------:R-:W3:Y:S01]  /*0650*/  @P3 LDG.E R26, desc[UR4][R8.64+0x1c] ;  /* 0x00001c04081a3981 */ /* 0x000ee2000c1e1900 */
[----:B------:R-:W-:-:S05]  /*0660*/  VIADD R23, R23, 0x8 ;  /* 0x0000000817177836 */ /* 0x000fca0000000000 */
[----:B------:R-:W-:Y:S01]  /*0670*/  ISETP.NE.AND P1, PT, R23, RZ, PT ;  /* 0x000000ff1700720c */ /* 0x000fe20003f25270 */
[----:B------:R-:W-:Y:S01]  /*0680*/  VIADD R22, R22, 0x8 ;  /* 0x0000000816167836 */ /* 0x000fe20000000000 */
[----:B------:R-:W-:Y:S01]  /*0690*/  IADD3 R19, PT, PT, R19, 0x8, RZ ;  /* 0x0000000813137810 */ /* 0x000fe20007ffe0ff */
[----:B------:R-:W-:Y:S02]  /*06a0*/  VIADD R21, R21, 0x8 ;  /* 0x0000000815157836 */ /* 0x000fe40000000000 */
[----:B------:R-:W-:Y:S02]  /*06b0*/  VIADD R20, R20, 0x8 ;  /* 0x0000000814147836 */ /* 0x000fe40000000000 */
[----:B--2---:R-:W-:-:S04]  /*06c0*/  @P2 FFMA R10, R25, R24, R10 ;  /* 0x00000018190a2223 */ /* 0x004fc8000000000a */
[----:B---3--:R-:W-:Y:S02]  /*06d0*/  @P3 FFMA R10, R27, R26, R10 ;  /* 0x0000001a1b0a3223 */ /* 0x008fe4000000000a */
[----:B------:R-:W-:Y:S05]  /*06e0*/  @P1 BRA `(.L_x_2) ;  /* 0xfffffffc00001947 */ /* 0x000fea000383ffff */
[----:B------:R-:W-:-:S07]  /*06f0*/  VIADD R7, R22, 0xfffffffd ;  /* 0xfffffffd16077836 */ /* 0x000fce0000000000 */
.L_x_1:
[----:B------:R-:W-:-:S13]  /*0700*/  ISETP.NE.AND P1, PT, R15, RZ, PT ;  /* 0x000000ff0f00720c */ /* 0x000fda0003f25270 */
[----:B------:R-:W-:Y:S05]  /*0710*/  @!P1 BRA `(.L_x_3) ;  /* 0x0000000400589947 */ /* 0x000fea0003800000 */
[----:B------:R-:W-:Y:S02]  /*0720*/  VIADD R2, R15, 0xffffffff ;  /* 0xffffffff0f027836 */ /* 0x000fe40000000000 */
[----:B------:R-:W-:-:S03]  /*0730*/  VIADD R6, R12, 0x1 ;  /* 0x000000010c067836 */ /* 0x000fc60000000000 */
[----:B------:R-:W-:Y:S02]  /*0740*/  ISETP.GE.U32.AND P1, PT, R2, 0x3, PT ;  /* 0x000000030200780c */ /* 0x000fe40003f26070 */
[----:B------:R-:W-:-:S11]  /*0750*/  LOP3.LUT P6, R6, R6, 0x3, RZ, 0xc0, !PT ;  /* 0x0000000306067812 */ /* 0x000fd600078cc0ff */
[----:B------:R-:W-:Y:S05]  /*0760*/  @!P1 BRA `(.L_x_4) ;  /* 0x0000000000909947 */ /* 0x000fea0003800000 */
[----:B------:R-:W0:Y:S01]  /*0770*/  LDCU UR6, c[0x0][0x398] ;  /* 0x00007300ff0677ac */ /* 0x000e220008000800 */
[----:B------:R-:W1:Y:S01]  /*0780*/  LDC.64 R4, c[0x0][0x380] ;  /* 0x0000e000ff047b82 */ /* 0x000e620000000a00 */
[----:B------:R-:W-:-:S04]  /*0790*/  IMAD.IADD R8, R0, 0x1, R7 ;  /* 0x0000000100087824 */ /* 0x000fc800078e0207 */
[C---:B------:R-:W-:Y:S01]  /*07a0*/  VIADD R19, R8.reuse, 0x2 ;  /* 0x0000000208137836 */ /* 0x040fe20000000000 */
[C---:B------:R-:W-:Y:S01]  /*07b0*/  IADD3 R9, PT, PT, R8.reuse, 0x1, RZ ;  /* 0x0000000108097810 */ /* 0x040fe20007ffe0ff */
[C---:B------:R-:W-:Y:S01]  /*07c0*/  VIADD R20, R8.reuse, 0x3 ;  /* 0x0000000308147836 */ /* 0x040fe20000000000 */
[----:B------:R-:W2:Y:S01]  /*07d0*/  LDC.64 R2, c[0x0][0x390] ;  /* 0x0000e400ff027b82 */ /* 0x000ea20000000a00 */
[C---:B0-----:R-:W-:Y:S02]  /*07e0*/  ISETP.GE.AND P1, PT, R8.reuse, UR6, PT ;  /* 0x0000000608007c0c */ /* 0x041fe4000bf26270 */
[----:B------:R-:W-:Y:S02]  /*07f0*/  ISETP.GE.AND P2, PT, R9, UR6, PT ;  /* 0x0000000609007c0c */ /* 0x000fe4000bf46270 */
[----:B------:R-:W-:Y:S02]  /*0800*/  ISETP.GT.AND P1, PT, R8, -0x1, !P1 ;  /* 0xffffffff0800780c */ /* 0x000fe40004f24270 */
[----:B------:R-:W-:-:S02]  /*0810*/  ISETP.GE.AND P3, PT, R19, UR6, PT ;  /* 0x0000000613007c0c */ /* 0x000fc4000bf66270 */
[----:B------:R-:W-:Y:S01]  /*0820*/  ISETP.GT.AND P2, PT, R9, -0x1, !P2 ;  /* 0xffffffff0900780c */ /* 0x000fe20005744270 */
[----:B------:R-:W-:Y:S01]  /*0830*/  IMAD R9, R17, UR6, R8 ;  /* 0x0000000611097c24 */ /* 0x000fe2000f8e0208 */
[----:B------:R-:W-:Y:S02]  /*0840*/  PLOP3.LUT P1, PT, P1, P0, PT, 0x80, 0x8 ;  /* 0x000000000008781c */ /* 0x000fe40000f21070 */
[----:B------:R-:W-:Y:S01]  /*0850*/  ISETP.GT.AND P3, PT, R19, -0x1, !P3 ;  /* 0xffffffff1300780c */ /* 0x000fe20005f64270 */
[----:B------:R-:W-:Y:S01]  /*0860*/  IMAD.IADD R19, R18, 0x1, R7 ;  /* 0x0000000112137824 */ /* 0x000fe200078e0207 */
[C---:B------:R-:W-:Y:S01]  /*0870*/  ISETP.GE.AND P4, PT, R20.reuse, UR6, PT ;  /* 0x0000000614007c0c */ /* 0x040fe2000bf86270 */
[----:B-1----:R-:W-:Y:S01]  /*0880*/  IMAD.WIDE R4, R9, 0x4, R4 ;  /* 0x0000000409047825 */ /* 0x002fe200078e0204 */
[----:B------:R-:W-:Y:S02]  /*0890*/  PLOP3.LUT P2, PT, P2, P0, PT, 0x80, 0x8 ;  /* 0x000000000008781c */ /* 0x000fe40001741070 */
[----:B------:R-:W-:Y:S01]  /*08a0*/  ISETP.GT.AND P4, PT, R20, -0x1, !P4 ;  /* 0xffffffff1400780c */ /* 0x000fe20006784270 */
[----:B--2---:R-:W-:Y:S01]  /*08b0*/  IMAD.WIDE R2, R19, 0x4, R2 ;  /* 0x0000000413027825 */ /* 0x004fe200078e0202 */
[----:B------:R-:W-:-:S02]  /*08c0*/  PLOP3.LUT P3, PT, P3, P0, PT, 0x80, 0x8 ;  /* 0x000000000008781c */ /* 0x000fc40001f61070 */
[----:B------:R-:W-:Y:S01]  /*08d0*/  PLOP3.LUT P4, PT, P4, P0, PT, 0x80, 0x8 ;  /* 0x000000000008781c */ /* 0x000fe20002781070 */
[----:B------:R-:W2:Y:S04]  /*08e0*/  @P1 LDG.E R9, desc[UR4][R4.64] ;  /* 0x0000000404091981 */ /* 0x000ea8000c1e1900 */
[----:B------:R-:W2:Y:S04]  /*08f0*/  @P1 LDG.E R8, desc[UR4][R2.64] ;  /* 0x0000000402081981 */ /* 0x000ea8000c1e1900 */
[----:B------:R-:W3:Y:S04]  /*0900*/  @P2 LDG.E R19, desc[UR4][R4.64+0x4] ;  /* 0x0000040404132981 */ /* 0x000ee8000c1e1900 */
[----:B------:R-:W3:Y:S04]  /*0910*/  @P2 LDG.E R20, desc[UR4][R2.64+0x4] ;  /* 0x0000040402142981 */ /* 0x000ee8000c1e1900 */
[----:B------:R-:W4:Y:S04]  /*0920*/  @P3 LDG.E R21, desc[UR4][R4.64+0x8] ;  /* 0x0000080404153981 */ /* 0x000f28000c1e1900 */
[----:B------:R-:W4:Y:S04]  /*0930*/  @P3 LDG.E R22, desc[UR4][R2.64+0x8] ;  /* 0x0000080402163981 */ /* 0x000f28000c1e1900 */
[----:B------:R-:W5:Y:S04]  /*0940*/  @P4 LDG.E R23, desc[UR4][R4.64+0xc] ;  /* 0x00000c0404174981 */ /* 0x000f68000c1e1900 */
[----:B------:R-:W5:Y:S01]  /*0950*/  @P4 LDG.E R24, desc[UR4][R2.64+0xc] ;  /* 0x00000c0402184981 */ /* 0x000f62000c1e1900 */
[----:B------:R-:W-:-:S02]  /*0960*/  VIADD R7, R7, 0x4 ;  /* 0x0000000407077836 */ /* 0x000fc40000000000 */
[----:B--2---:R-:W-:-:S04]  /*0970*/  @P1 FFMA R10, R9, R8, R10 ;  /* 0x00000008090a1223 */ /* 0x004fc8000000000a */
[----:B---3--:R-:W-:-:S04]  /*0980*/  @P2 FFMA R10, R19, R20, R10 ;  /* 0x00000014130a2223 */ /* 0x008fc8000000000a */
[----:B----4-:R-:W-:-:S04]  /*0990*/  @P3 FFMA R10, R21, R22, R10 ;  /* 0x00000016150a3223 */ /* 0x010fc8000000000a */
[----:B-----5:R-:W-:-:S07]  /*09a0*/  @P4 FFMA R10, R23, R24, R10 ;  /* 0x00000018170a4223 */ /* 0x020fce000000000a */
.L_x_4:
[----:B------:R-:W-:Y:S05]  /*09b0*/  @!P6 BRA `(.L_x_3) ;  /* 0x0000000000b0e947 */ /* 0x000fea0003800000 */
[----:B------:R-:W-:Y:S02]  /*09c0*/  ISETP.NE.AND P1, PT, R6, 0x1, PT ;  /* 0x000000010600780c */ /* 0x000fe40003f25270 */
[----:B------:R-:W-:-:S04]  /*09d0*/  LOP3.LUT R2, R12, 0x1, RZ, 0xc0, !PT ;  /* 0x000000010c027812 */ /* 0x000fc800078ec0ff */
[----:B------:R-:W-:-:S07]  /*09e0*/  ISETP.NE.U32.AND P3, PT, R2, 0x1, PT ;  /* 0x000000010200780c */ /* 0x000fce0003f65070 */
[----:B------:R-:W-:Y:S06]  /*09f0*/  @!P1 BRA `(.L_x_5) ;  /* 0x0000000000589947 */ /* 0x000fec0003800000 */
[----:B------:R-:W0:Y:S01]  /*0a00*/  LDCU UR6, c[0x0][0x398] ;  /* 0x00007300ff0677ac */ /* 0x000e220008000800 */
[----:B------:R-:W1:Y:S01]  /*0a10*/  LDC.64 R4, c[0x0][0x380] ;  /* 0x0000e000ff047b82 */ /* 0x000e620000000a00 */
[--C-:B------:R-:W-:Y:S02]  /*0a20*/  IMAD.IADD R6, R0, 0x1, R7.reuse ;  /* 0x0000000100067824 */ /* 0x100fe400078e0207 */
[----:B------:R-:W-:-:S03]  /*0a30*/  IMAD.IADD R19, R18, 0x1, R7 ;  /* 0x0000000112137824 */ /* 0x000fc600078e0207 */
[C---:B------:R-:W-:Y:S02]  /*0a40*/  IADD3 R8, PT, PT, R6.reuse, 0x1, RZ ;  /* 0x0000000106087810 */ /* 0x040fe40007ffe0ff */
[----:B------:R-:W2:Y:S01]  /*0a50*/  LDC.64 R2, c[0x0][0x390] ;  /* 0x0000e400ff027b82 */ /* 0x000ea20000000a00 */
[----:B0-----:R-:W-:Y:S01]  /*0a60*/  ISETP.GE.AND P1, PT, R6, UR6, PT ;  /* 0x0000000606007c0c */ /* 0x001fe2000bf26270 */
[----:B------:R-:W-:Y:S01]  /*0a70*/  IMAD R9, R17, UR6, R6 ;  /* 0x0000000611097c24 */ /* 0x000fe2000f8e0206 */
[----:B------:R-:W-:Y:S02]  /*0a80*/  ISETP.GE.AND P2, PT, R8, UR6, PT ;  /* 0x0000000608007c0c */ /* 0x000fe4000bf46270 */
[----:B------:R-:W-:Y:S02]  /*0a90*/  ISETP.GT.AND P1, PT, R6, -0x1, !P1 ;  /* 0xffffffff0600780c */ /* 0x000fe40004f24270 */
[----:B------:R-:W-:Y:S01]  /*0aa0*/  ISETP.GT.AND P2, PT, R8, -0x1, !P2 ;  /* 0xffffffff0800780c */ /* 0x000fe20005744270 */
[----:B-1----:R-:W-:Y:S01]  /*0ab0*/  IMAD.WIDE R4, R9, 0x4, R4 ;  /* 0x0000000409047825 */ /* 0x002fe200078e0204 */
[----:B------:R-:W-:-:S02]  /*0ac0*/  PLOP3.LUT P1, PT, P1, P0, PT, 0x80, 0x8 ;  /* 0x000000000008781c */ /* 0x000fc40000f21070 */
[----:B------:R-:W-:Y:S01]  /*0ad0*/  PLOP3.LUT P2, PT, P2, P0, PT, 0x80, 0x8 ;  /* 0x000000000008781c */ /* 0x000fe20001741070 */
[----:B--2---:R-:W-:-:S10]  /*0ae0*/  IMAD.WIDE R2, R19, 0x4, R2 ;  /* 0x0000000413027825 */ /* 0x004fd400078e0202 */
[----:B------:R-:W2:Y:S04]  /*0af0*/  @P1 LDG.E R9, desc[UR4][R4.64] ;  /* 0x0000000404091981 */ /* 0x000ea8000c1e1900 */
[----:B------:R-:W2:Y:S04]  /*0b00*/  @P1 LDG.E R6, desc[UR4][R2.64] ;  /* 0x0000000402061981 */ /* 0x000ea8000c1e1900 */
[----:B------:R-:W3:Y:S04]  /*0b10*/  @P2 LDG.E R19, desc[UR4][R4.64+0x4] ;  /* 0x0000040404132981 */ /* 0x000ee8000c1e1900 */
[----:B------:R-:W3:Y:S01]  /*0b20*/  @P2 LDG.E R8, desc[UR4][R2.64+0x4] ;  /* 0x0000040402082981 */ /* 0x000ee2000c1e1900 */
[----:B------:R-:W-:-:S02]  /*0b30*/  VIADD R7, R7, 0x2 ;  /* 0x0000000207077836 */ /* 0x000fc40000000000 */
[----:B--2---:R-:W-:-:S04]  /*0b40*/  @P1 FFMA R10, R9, R6, R10 ;  /* 0x00000006090a1223 */ /* 0x004fc8000000000a */
[----:B---3--:R-:W-:-:S07]  /*0b50*/  @P2 FFMA R10, R19, R8, R10 ;  /* 0x00000008130a2223 */ /* 0x008fce000000000a */
.L_x_5:
[----:B------:R-:W-:Y:S05]  /*0b60*/  @!P3 BRA `(.L_x_3) ;  /* 0x000000000044b947 */ /* 0x000fea0003800000 */
[----:B------:R-:W0:Y:S01]  /*0b70*/  LDCU UR6, c[0x0][0x398] ;  /* 0x00007300ff0677ac */ /* 0x000e220008000800 */
[--C-:B------:R-:W-:Y:S01]  /*0b80*/  IMAD.IADD R2, R0, 0x1, R7.reuse ;  /* 0x0000000100027824 */ /* 0x100fe200078e0207 */
[----:B------:R-:W-:Y:S01]  /*0b90*/  BSSY.RECONVERGENT B0, `(.L_x_3) ;  /* 0x000000e000007945 */ /* 0x000fe20003800200 */
[----:B------:R-:W-:-:S03]  /*0ba0*/  IMAD.IADD R7, R18, 0x1, R7 ;  /* 0x0000000112077824 */ /* 0x000fc600078e0207 */
[----:B0-----:R-:W-:Y:S01]  /*0bb0*/  ISETP.GE.AND P1, PT, R2, UR6, PT ;  /* 0x0000000602007c0c */ /* 0x001fe2000bf26270 */
[----:B------:R-:W-:-:S03]  /*0bc0*/  IMAD R17, R17, UR6, R2 ;  /* 0x0000000611117c24 */ /* 0x000fc6000f8e0202 */
[----:B------:R-:W-:-:S04]  /*0bd0*/  ISETP.GT.AND P1, PT, R2, -0x1, !P1 ;  /* 0xffffffff0200780c */ /* 0x000fc80004f24270 */
[----:B------:R-:W-:-:S13]  /*0be0*/  PLOP3.LUT P1, PT, P1, P0, PT, 0x80, 0x8 ;  /* 0x000000000008781c */ /* 0x000fda0000f21070 */
[----:B------:R-:W-:Y:S05]  /*0bf0*/  @!P1 BRA `(.L_x_6) ;  /* 0x00000000001c9947 */ /* 0x000fea0003800000 */
[----:B------:R-:W0:Y:S08]  /*0c00*/  LDC.64 R2, c[0x0][0x380] ;  /* 0x0000e000ff027b82 */ /* 0x000e300000000a00 */
[----:B------:R-:W1:Y:S01]  /*0c10*/  LDC.64 R4, c[0x0][0x390] ;  /* 0x0000e400ff047b82 */ /* 0x000e620000000a00 */
[----:B0-----:R-:W-:-:S06]  /*0c20*/  IMAD.WIDE R2, R17, 0x4, R2 ;  /* 0x0000000411027825 */ /* 0x001fcc00078e0202 */
[----:B------:R-:W2:Y:S01]  /*0c30*/  LDG.E R3, desc[UR4][R2.64] ;  /* 0x0000000402037981 */ /* 0x000ea2000c1e1900 */
[----:B-1----:R-:W-:-:S06]  /*0c40*/  IMAD.WIDE R4, R7, 0x4, R4 ;  /* 0x0000000407047825 */ /* 0x002fcc00078e0204 */
[----:B------:R-:W2:Y:S02]  /*0c50*/  LDG.E R4, desc[UR4][R4.64] ;  /* 0x0000000404047981 */ /* 0x000ea4000c1e1900 */
[----:B--2---:R-:W-:-:S07]  /*0c60*/  FFMA R10, R3, R4, R10 ;  /* 0x00000004030a7223 */ /* 0x004fce000000000a */
.L_x_6:
[----:B------:R-:W-:Y:S05]  /*0c70*/  BSYNC.RECONVERGENT B0 ;  /* 0x0000000000007941 */ /* 0x000fea0003800200 */
.L_x_3:
[----:B------:R-:W-:Y:S05]  /*0c80*/  @P5 BRA `(.L_x_7) ;  /* 0xfffffff400385947 */ /* 0x000fea000383ffff */
.L_x_0:
[----:B------:R-:W0:Y:S01]  /*0c90*/  LDC.64 R2, c[0x0][0x388] ;  /* 0x0000e200ff027b82 */ /* 0x000e220000000a00 */
[----:B------:R-:W1:Y:S02]  /*0ca0*/  LDCU UR6, c[0x0][0x398] ;  /* 0x00007300ff0677ac */ /* 0x000e640008000800 */
[----:B-1----:R-:W-:-:S04]  /*0cb0*/  IMAD R11, R11, UR6, R0 ;  /* 0x000000060b0b7c24 */ /* 0x002fc8000f8e0200 */
[----:B0-----:R-:W-:-:S05]  /*0cc0*/  IMAD.WIDE R2, R11, 0x4, R2 ;  /* 0x000000040b027825 */ /* 0x001fca00078e0202 */
[----:B------:R-:W-:Y:S01]  /*0cd0*/  STG.E desc[UR4][R2.64], R10 ;  /* 0x0000000a02007986 */ /* 0x000fe2000c101904 */
[----:B------:R-:W-:Y:S05]  /*0ce0*/  EXIT ;  /* 0x000000000000794d */ /* 0x000fea0003800000 */
.L_x_8:
[----:B------:R-:W-:-:S00]  /*0cf0*/  BRA `(.L_x_8) ;  /* 0xfffffffc00fc7947 */ /* 0x000fc0000383ffff */
[----:B------:R-:W-:-:S00]  /*0d00*/  NOP ;  /* 0x0000000000007918 */ /* 0x000fc00000000000 */
[----:B------:R-:W-:-:S00]  /*0d10*/  NOP ;  /* 0x0000000000007918 */ /* 0x000fc00000000000 */
[----:B------:R-:W-:-:S00]  /*0d20*/  NOP ;  /* 0x0000000000007918 */ /* 0x000fc00000000000 */
[----:B------:R-:W-:-:S00]  /*0d30*/  NOP ;  /* 0x0000000000007918 */ /* 0x000fc00000000000 */
[----:B------:R-:W-:-:S00]  /*0d40*/  NOP ;  /* 0x0000000000007918 */ /* 0x000fc00000000000 */
[----:B------:R-:W-:-:S00]  /*0d50*/  NOP ;  /* 0x0000000000007918 */ /* 0x000fc00000000000 */
[----:B------:R-:W-:-:S00]  /*0d60*/  NOP ;  /* 0x0000000000007918 */ /* 0x000fc00000000000 */
[----:B------:R-:W-:-:S00]  /*0d70*/  NOP ;  /* 0x0000000000007918 */ /* 0x000fc00000000000 */
.L_x_9:


//--------------------- .nv.shared.reserved.0     --------------------------
	.section	.nv.shared.reserved.0,"aw",@nobits
	.weak		__nv_reservedSMEM_offset_0_alias
	.size		__nv_reservedSMEM_offset_0_alias, 0, 64
	.other		__nv_reservedSMEM_offset_0_alias,@"STO_CUDA_RESERVED_SHARED STV_DEFAULT"
__nv_reservedSMEM_offset_0_alias:
	.zero		0
	.zero		64


//--------------------- .nv.constant0._Z13convolution2DPfS_S_iii --------------------------
	.section	.nv.constant0._Z13convolution2DPfS_S_iii,"a",@progbits
	.sectionflags	@""
	.align	4
.nv.constant0._Z13convolution2DPfS_S_iii:
	.zero		932


//--------------------- SYMBOLS --------------------------

	.type		.nv.reservedSmem.offset0,@object
	.size		.nv.reservedSmem.offset0,0x4
